//
// Generated by NVIDIA NVVM Compiler
//
// Compiler Build ID: CL-36424714
// Cuda compilation tools, release 13.0, V13.0.88
// Based on NVVM 20.0.0
//

.version 9.0
.target sm_100
.address_size 64

	// .globl	_Z5saxpyv
.extern .func  (.param .b32 func_retval0) vprintf
(
	.param .b64 vprintf_param_0,
	.param .b64 vprintf_param_1
)
;
.global .align 1 .b8 $str[27] = {98, 108, 111, 99, 107, 95, 105, 100, 58, 37, 100, 32, 116, 104, 114, 101, 97, 100, 95, 105, 100, 58, 37, 100, 32, 10};

.visible .entry _Z5saxpyv()
{
	.local .align 8 .b8 	__local_depot0[8];
	.reg .b64 	%SP;
	.reg .b64 	%SPL;
	.reg .b32 	%r<7>;
	.reg .b64 	%rd<5>;

	mov.u64 	%SPL, __local_depot0;
	cvta.local.u64 	%SP, %SPL;
	add.u64 	%rd1, %SP, 0;
	add.u64 	%rd2, %SPL, 0;
	mov.u32 	%r1, %ctaid.x;
	mov.u32 	%r2, %ntid.x;
	mov.u32 	%r3, %tid.x;
	mad.lo.s32 	%r4, %r1, %r2, %r3;
	st.local.u32 	[%rd2], %r4;
	mov.u64 	%rd3, $str;
	cvta.global.u64 	%rd4, %rd3;
	{ // callseq 0, 0
	.param .b64 param0;
	st.param.b64 	[param0], %rd4;
	.param .b64 param1;
	st.param.b64 	[param1], %rd1;
	.param .b32 retval0;
	call.uni (retval0), 
	vprintf, 
	(
	param0, 
	param1
	);
	ld.param.b32 	%r5, [retval0];
	} // callseq 0
	ret;

}


// ===== COMPILED SASS (sm_100) =====

	.target	sm_100

	.elftype	@"ET_EXEC"


//--------------------- .note.nv.tkinfo           --------------------------
	.section	.note.nv.tkinfo,"",@"SHT_NOTE"
	.sectionflags	@"SHF_NOTE_NV_TKINFO"
	.tkinfo
        /*0018*/ 	.word	0x00000002
        /*0030*/ 	.string	""
        /*0030*/ 	.string	"ptxas"
        /*0030*/ 	.string	"Cuda compilation tools, release 13.0, V13.0.88"
        /*0030*/ 	.string	"Build cuda_13.0.r13.0/compiler.36424714_0"
        /*0030*/ 	.string	"-arch sm_100 -m 64 "



//--------------------- .note.nv.cuinfo           --------------------------
	.section	.note.nv.cuinfo,"",@"SHT_NOTE"
	.sectionflags	@"SHF_NOTE_NV_CUINFO"
        /*0018*/ 	.short	0x0002
        /*001a*/ 	.short	0x0064
        /*001c*/ 	.short	0x0082
	.zero		2


//--------------------- .nv.info                  --------------------------
	.section	.nv.info,"",@"SHT_CUDA_INFO"
	.align	4


	//----- nvinfo : EIATTR_REGCOUNT
	.align		4
        /*0000*/ 	.byte	0x04, 0x2f
        /*0002*/ 	.short	(.L_2 - .L_1)
	.align		4
.L_1:
        /*0004*/ 	.word	index@(_Z5saxpyv)
        /*0008*/ 	.word	0x00000018


	//----- nvinfo : EIATTR_FRAME_SIZE
	.align		4
.L_2:
        /*000c*/ 	.byte	0x04, 0x11
        /*000e*/ 	.short	(.L_4 - .L_3)
	.align		4
.L_3:
        /*0010*/ 	.word	index@(_Z5saxpyv)
        /*0014*/ 	.word	0x00000008


	//----- nvinfo : EIATTR_MIN_STACK_SIZE
	.align		4
.L_4:
        /*0018*/ 	.byte	0x04, 0x12
        /*001a*/ 	.short	(.L_6 - .L_5)
	.align		4
.L_5:
        /*001c*/ 	.word	index@(_Z5saxpyv)
        /*0020*/ 	.word	0x00000008
.L_6:


//--------------------- .nv.compat                --------------------------
	.section	.nv.compat,"",@"SHT_CUDA_COMPAT_INFO"
	.align	4
        /*0000*/ 	.byte	0x02, 0x09, 0x00, 0x00, 0x02, 0x02, 0x01, 0x00, 0x02, 0x05, 0x05, 0x00, 0x03, 0x07, 0x01, 0x01
        /*0010*/ 	.byte	0x02, 0x03, 0x00, 0x00, 0x02, 0x06, 0x01, 0x00, 0x04, 0x0b, 0x08, 0x00, 0x09, 0x00, 0x00, 0x00
        /*0020*/ 	.byte	0x00, 0x00, 0x00, 0x00


//--------------------- .nv.info._Z5saxpyv        --------------------------
	.section	.nv.info._Z5saxpyv,"",@"SHT_CUDA_INFO"
	.sectionflags	@""
	.align	4


	//----- nvinfo : EIATTR_CUDA_API_VERSION
	.align		4
        /*0000*/ 	.byte	0x04, 0x37
        /*0002*/ 	.short	(.L_8 - .L_7)
.L_7:
        /*0004*/ 	.word	0x00000082


	//----- nvinfo : EIATTR_SPARSE_MMA_MASK
	.align		4
.L_8:
        /*0008*/ 	.byte	0x03, 0x50
        /*000a*/ 	.short	0x0000


	//----- nvinfo : EIATTR_MAXREG_COUNT
	.align		4
        /*000c*/ 	.byte	0x03, 0x1b
        /*000e*/ 	.short	0x00ff


	//----- nvinfo : EIATTR_EXTERNS
	.align		4
        /*0010*/ 	.byte	0x04, 0x0f
        /*0012*/ 	.short	(.L_10 - .L_9)


	//   ....[0]....
	.align		4
.L_9:
        /*0014*/ 	.word	index@(vprintf)


	//----- nvinfo : EIATTR_MERCURY_ISA_VERSION
	.align		4
.L_10:
        /*0018*/ 	.byte	0x03, 0x5f
        /*001a*/ 	.short	0x0101


	//----- nvinfo : EIATTR_VRC_CTA_INIT_COUNT
	.align		4
        /*001c*/ 	.byte	0x02, 0x4a
	.zero		1
	.zero		1


	//----- nvinfo : EIATTR_SYSCALL_OFFSETS
	.align		4
        /*0020*/ 	.byte	0x04, 0x46
        /*0022*/ 	.short	(.L_12 - .L_11)


	//   ....[0]....
.L_11:
        /*0024*/ 	.word	0x00000110


	//----- nvinfo : EIATTR_EXIT_INSTR_OFFSETS
	.align		4
.L_12:
        /*0028*/ 	.byte	0x04, 0x1c
        /*002a*/ 	.short	(.L_14 - .L_13)


	//   ....[0]....
.L_13:
        /*002c*/ 	.word	0x00000120


	//----- nvinfo : EIATTR_SW_WAR
	.align		4
.L_14:
        /*0030*/ 	.byte	0x04, 0x36
        /*0032*/ 	.short	(.L_16 - .L_15)
.L_15:
        /*0034*/ 	.word	0x00000008
.L_16:


//--------------------- .nv.callgraph             --------------------------
	.section	.nv.callgraph,"",@"SHT_CUDA_CALLGRAPH"
	.align	4
	.sectionentsize	8
	.align		4
        /*0000*/ 	.word	0x00000000
	.align		4
        /*0004*/ 	.word	0xffffffff
	.align		4
        /*0008*/ 	.word	index@(_Z5saxpyv)
	.align		4
        /*000c*/ 	.word	index@(vprintf)
	.align		4
        /*0010*/ 	.word	0x00000000
	.align		4
        /*0014*/ 	.word	0xfffffffe
	.align		4
        /*0018*/ 	.word	0x00000000
	.align		4
        /*001c*/ 	.word	0xfffffffd
	.align		4
        /*0020*/ 	.word	0x00000000
	.align		4
        /*0024*/ 	.word	0xfffffffc


//--------------------- .nv.constant4             --------------------------
	.section	.nv.constant4,"a",@progbits
	.align	8
	.align		8
.nv.constant4:
        /*0000*/ 	.dword	vprintf
	.align		8
        /*0008*/ 	.dword	$str


//--------------------- .text._Z5saxpyv           --------------------------
	.section	.text._Z5saxpyv,"ax",@progbits
	.align	128
        .global         _Z5saxpyv
        .type           _Z5saxpyv,@function
        .size           _Z5saxpyv,(.L_x_2 - _Z5saxpyv)
        .other          _Z5saxpyv,@"STO_CUDA_ENTRY STV_DEFAULT"
_Z5saxpyv:
.text._Z5saxpyv:
[----:B------:R-:W0:Y:S01]  /*0000*/  LDC R1, c[0x0][0x37c] ;  /* 0x0000df00ff017b82 */ /* 0x000e220000000800 */
[----:B------:R-:W1:Y:S01]  /*0010*/  S2R R3, SR_TID.X ;  /* 0x0000000000037919 */ /* 0x000e620000002100 */
[----:B------:R-:W2:Y:S06]  /*0020*/  LDCU UR5, c[0x0][0x2fc] ;  /* 0x00005f80ff0577ac */ /* 0x000eac0008000800 */
[----:B------:R-:W1:Y:S01]  /*0030*/  S2UR UR6, SR_CTAID.X ;  /* 0x00000000000679c3 */ /* 0x000e620000002500 */
[----:B------:R-:W-:Y:S01]  /*0040*/  MOV R2, 0x0 ;  /* 0x0000000000027802 */ /* 0x000fe20000000f00 */
[----:B0-----:R-:W-:Y:S01]  /*0050*/  VIADD R1, R1, 0xfffffff8 ;  /* 0xfffffff801017836 */ /* 0x001fe20000000000 */
[----:B------:R-:W0:Y:S05]  /*0060*/  LDCU UR4, c[0x0][0x2f8] ;  /* 0x00005f00ff0477ac */ /* 0x000e2a0008000800 */
[----:B------:R-:W1:Y:S01]  /*0070*/  LDC R0, c[0x0][0x360] ;  /* 0x0000d800ff007b82 */ /* 0x000e620000000800 */
[----:B0-----:R-:W-:-:S05]  /*0080*/  IADD3 R6, P0, PT, R1, UR4, RZ ;  /* 0x0000000401067c10 */ /* 0x001fca000ff1e0ff */
[----:B--2---:R-:W-:Y:S02]  /*0090*/  IMAD.X R7, RZ, RZ, UR5, P0 ;  /* 0x00000005ff077e24 */ /* 0x004fe400080e06ff */
[----:B-1----:R-:W-:Y:S01]  /*00a0*/  IMAD R0, R0, UR6, R3 ;  /* 0x0000000600007c24 */ /* 0x002fe2000f8e0203 */
[----:B------:R-:W0:Y:S01]  /*00b0*/  LDCU.64 UR6, c[0x4][0x8] ;  /* 0x01000100ff0677ac */ /* 0x000e220008000a00 */
[----:B------:R-:W1:Y:S03]  /*00c0*/  LDC.64 R2, c[0x4][R2] ;  /* 0x0100000002027b82 */ /* 0x000e660000000a00 */
[----:B------:R2:W-:Y:S01]  /*00d0*/  STL [R1], R0 ;  /* 0x0000000001007387 */ /* 0x0005e20000100800 */
[----:B0-----:R-:W-:Y:S01]  /*00e0*/  IMAD.U32 R4, RZ, RZ, UR6 ;  /* 0x00000006ff047e24 */ /* 0x001fe2000f8e00ff */
[----:B--2---:R-:W-:-:S07]  /*00f0*/  MOV R5, UR7 ;  /* 0x0000000700057c02 */ /* 0x004fce0008000f00 */
[----:B------:R-:W-:-:S07]  /*0100*/  LEPC R20, `(.L_x_0) ;  /* 0x000000001014794e */ /* 0x000fce0000000000 */
[----:B-1----:R-:W-:Y:S05]  /*0110*/  CALL.ABS.NOINC R2 ;  /* 0x0000000002007343 */ /* 0x002fea0003c00000 */
.L_x_0:
[----:B------:R-:W-:Y:S05]  /*0120*/  EXIT ;  /* 0x000000000000794d */ /* 0x000fea0003800000 */
.L_x_1:
[----:B------:R-:W-:-:S00]  /*0130*/  BRA `(.L_x_1) ;  /* 0xfffffffc00fc7947 */ /* 0x000fc0000383ffff */
[----:B------:R-:W-:-:S00]  /*0140*/  NOP ;  /* 0x0000000000007918 */ /* 0x000fc00000000000 */
        /* <DEDUP_REMOVED lines=11> */
.L_x_2:


//--------------------- .nv.global.init           --------------------------
	.section	.nv.global.init,"aw",@progbits
.nv.global.init:
	.type		$str,@object
	.size		$str,(.L_0 - $str)
$str:
        /*0000*/ 	.byte	0x62, 0x6c, 0x6f, 0x63, 0x6b, 0x5f, 0x69, 0x64, 0x3a, 0x25, 0x64, 0x20, 0x74, 0x68, 0x72, 0x65
        /*0010*/ 	.byte	0x61, 0x64, 0x5f, 0x69, 0x64, 0x3a, 0x25, 0x64, 0x20, 0x0a, 0x00
.L_0:


//--------------------- .nv.shared.reserved.0     --------------------------
	.section	.nv.shared.reserved.0,"aw",@nobits
	.weak		__nv_reservedSMEM_offset_0_alias
	.size		__nv_reservedSMEM_offset_0_alias, 0, 64
	.other		__nv_reservedSMEM_offset_0_alias,@"STO_CUDA_RESERVED_SHARED STV_DEFAULT"
__nv_reservedSMEM_offset_0_alias:
	.zero		0
	.zero		64


//--------------------- .nv.constant0._Z5saxpyv   --------------------------
	.section	.nv.constant0._Z5saxpyv,"a",@progbits
	.sectionflags	@""
	.align	4
.nv.constant0._Z5saxpyv:
	.zero		896


//--------------------- SYMBOLS --------------------------

	.type		.nv.reservedSmem.offset0,@object
	.size		.nv.reservedSmem.offset0,0x4
	.type		vprintf,@function
